//
// Generated by NVIDIA NVVM Compiler
//
// Compiler Build ID: CL-36424714
// Cuda compilation tools, release 13.0, V13.0.88
// Based on NVVM 20.0.0
//

.version 9.0
.target sm_100
.address_size 64

	// .globl	_Z16GetMaxNum_kernelPiS_
.extern .func  (.param .b64 func_retval0) malloc
(
	.param .b64 malloc_param_0
)
;
.extern .func  (.param .b32 func_retval0) vprintf
(
	.param .b64 vprintf_param_0,
	.param .b64 vprintf_param_1
)
;
.func  (.param .b64 func_retval0) __internal_accurate_pow
()
;
// _ZZ16GetMaxNum_kernelPiS_E4best has been demoted
.global .align 1 .b8 $str[21] = {98, 101, 115, 116, 32, 110, 117, 109, 32, 105, 100, 120, 32, 105, 115, 32, 58, 37, 100, 10};

.visible .entry _Z16GetMaxNum_kernelPiS_(
	.param .u64 .ptr .align 1 _Z16GetMaxNum_kernelPiS__param_0,
	.param .u64 .ptr .align 1 _Z16GetMaxNum_kernelPiS__param_1
)
{
	.local .align 8 .b8 	__local_depot0[8];
	.reg .b64 	%SP;
	.reg .b64 	%SPL;
	.reg .pred 	%p<10>;
	.reg .b32 	%r<25>;
	.reg .b64 	%rd<21>;
	.reg .b64 	%fd<9>;
	// demoted variable
	.shared .align 8 .u64 _ZZ16GetMaxNum_kernelPiS_E4best;
	mov.u64 	%SPL, __local_depot0;
	cvta.local.u64 	%SP, %SPL;
	ld.param.u64 	%rd7, [_Z16GetMaxNum_kernelPiS__param_0];
	ld.param.u64 	%rd6, [_Z16GetMaxNum_kernelPiS__param_1];
	cvta.to.global.u64 	%rd1, %rd7;
	{ // callseq 0, 0
	.param .b64 param0;
	st.param.b64 	[param0], 80;
	.param .b64 retval0;
	call.uni (retval0), 
	malloc, 
	(
	param0
	);
	ld.param.b64 	%rd20, [retval0];
	} // callseq 0
	st.shared.u64 	[_ZZ16GetMaxNum_kernelPiS_E4best], %rd20;
	mov.u32 	%r9, %ntid.x;
	mov.u32 	%r10, %ctaid.x;
	mov.u32 	%r11, %tid.x;
	mad.lo.s32 	%r1, %r9, %r10, %r11;
	mov.f64 	%fd2, 0d4000000000000000;
	{
	.reg .b32 %temp; 
	mov.b64 	{%temp, %r12}, %fd2;
	}
	mov.f64 	%fd3, 0d4014000000000000;
	{
	.reg .b32 %temp; 
	mov.b64 	{%temp, %r13}, %fd3;
	}
	and.b32  	%r15, %r13, 2146435072;
	setp.eq.s32 	%p1, %r15, 1074790400;
	{ // callseq 1, 0
	.param .b64 retval0;
	call.uni (retval0), 
	__internal_accurate_pow, 
	(
	);
	ld.param.f64 	%fd4, [retval0];
	} // callseq 1
	setp.lt.s32 	%p2, %r12, 0;
	neg.f64 	%fd6, %fd4;
	selp.f64 	%fd7, %fd6, %fd4, %p1;
	selp.f64 	%fd1, %fd7, %fd4, %p2;
	setp.ltu.f64 	%p3, %fd1, 0d4000000000000000;
	setp.gt.s32 	%p4, %r1, 9;
	or.pred  	%p5, %p3, %p4;
	@%p5 bra 	$L__BB0_6;
	shl.b32 	%r23, %r1, 1;
	mov.b32 	%r24, 2;
$L__BB0_2:
	mul.wide.s32 	%rd9, %r23, 4;
	add.s64 	%rd3, %rd1, %rd9;
	ld.global.u32 	%r17, [%rd3];
	shr.u32 	%r5, %r24, 1;
	mul.wide.u32 	%rd10, %r5, 4;
	add.s64 	%rd11, %rd3, %rd10;
	ld.global.u32 	%r6, [%rd11];
	setp.ge.s32 	%p6, %r17, %r6;
	@%p6 bra 	$L__BB0_4;
	st.global.u32 	[%rd3], %r6;
	ld.shared.u64 	%rd12, [_ZZ16GetMaxNum_kernelPiS_E4best];
	add.s64 	%rd14, %rd12, %rd9;
	add.s32 	%r18, %r23, %r5;
	st.u32 	[%rd14], %r18;
$L__BB0_4:
	shl.b32 	%r24, %r24, 1;
	bar.sync 	0;
	cvt.rn.f64.u32 	%fd8, %r24;
	setp.ge.f64 	%p7, %fd1, %fd8;
	mul.lo.s32 	%r23, %r24, %r1;
	setp.lt.s32 	%p8, %r23, 20;
	and.pred  	%p9, %p7, %p8;
	@%p9 bra 	$L__BB0_2;
	ld.shared.u64 	%rd20, [_ZZ16GetMaxNum_kernelPiS_E4best];
$L__BB0_6:
	add.u64 	%rd15, %SP, 0;
	add.u64 	%rd16, %SPL, 0;
	cvta.to.global.u64 	%rd17, %rd6;
	ld.global.u32 	%r19, [%rd1];
	st.global.u32 	[%rd17], %r19;
	ld.u32 	%r20, [%rd20];
	st.local.u32 	[%rd16], %r20;
	mov.u64 	%rd18, $str;
	cvta.global.u64 	%rd19, %rd18;
	{ // callseq 2, 0
	.param .b64 param0;
	st.param.b64 	[param0], %rd19;
	.param .b64 param1;
	st.param.b64 	[param1], %rd15;
	.param .b32 retval0;
	call.uni (retval0), 
	vprintf, 
	(
	param0, 
	param1
	);
	ld.param.b32 	%r21, [retval0];
	} // callseq 2
	ret;

}
.func  (.param .b64 func_retval0) __internal_accurate_pow()
{
	.reg .pred 	%p<8>;
	.reg .b32 	%r<46>;
	.reg .b32 	%f<3>;
	.reg .b64 	%fd<109>;

	mov.f64 	%fd10, 0d4000000000000000;
	{
	.reg .b32 %temp; 
	mov.b64 	{%temp, %r8}, %fd10;
	}
	{
	.reg .b32 %temp; 
	mov.b64 	{%r9, %temp}, %fd10;
	}
	shr.u32 	%r10, %r8, 20;
	setp.lt.u32 	%p1, %r8, 1048576;
	mov.f64 	%fd11, 0d4360000000000000;
	{
	.reg .b32 %temp; 
	mov.b64 	{%temp, %r11}, %fd11;
	}
	{
	.reg .b32 %temp; 
	mov.b64 	{%r12, %temp}, %fd11;
	}
	shr.u32 	%r13, %r11, 20;
	add.s32 	%r14, %r13, -54;
	selp.b32 	%r15, %r12, %r9, %p1;
	selp.b32 	%r16, %r11, %r8, %p1;
	selp.b32 	%r1, %r14, %r10, %p1;
	add.s32 	%r45, %r1, -1023;
	and.b32  	%r17, %r16, -2146435073;
	or.b32  	%r18, %r17, 1072693248;
	mov.b64 	%fd107, {%r15, %r18};
	setp.lt.u32 	%p2, %r18, 1073127583;
	@%p2 bra 	$L__BB1_2;
	{
	.reg .b32 %temp; 
	mov.b64 	{%r19, %temp}, %fd107;
	}
	{
	.reg .b32 %temp; 
	mov.b64 	{%temp, %r20}, %fd107;
	}
	add.s32 	%r21, %r20, -1048576;
	mov.b64 	%fd107, {%r19, %r21};
	add.s32 	%r45, %r1, -1022;
$L__BB1_2:
	add.f64 	%fd12, %fd107, 0dBFF0000000000000;
	add.f64 	%fd13, %fd107, 0d3FF0000000000000;
	rcp.approx.ftz.f64 	%fd14, %fd13;
	neg.f64 	%fd15, %fd13;
	fma.rn.f64 	%fd16, %fd15, %fd14, 0d3FF0000000000000;
	fma.rn.f64 	%fd17, %fd16, %fd16, %fd16;
	fma.rn.f64 	%fd18, %fd17, %fd14, %fd14;
	mul.f64 	%fd19, %fd12, %fd18;
	fma.rn.f64 	%fd20, %fd12, %fd18, %fd19;
	mul.f64 	%fd21, %fd20, %fd20;
	fma.rn.f64 	%fd22, %fd21, 0d3EB0F5FF7D2CAFE2, 0d3ED0F5D241AD3B5A;
	fma.rn.f64 	%fd23, %fd22, %fd21, 0d3EF3B20A75488A3F;
	fma.rn.f64 	%fd24, %fd23, %fd21, 0d3F1745CDE4FAECD5;
	fma.rn.f64 	%fd25, %fd24, %fd21, 0d3F3C71C7258A578B;
	fma.rn.f64 	%fd26, %fd25, %fd21, 0d3F6249249242B910;
	fma.rn.f64 	%fd27, %fd26, %fd21, 0d3F89999999999DFB;
	sub.f64 	%fd28, %fd12, %fd20;
	add.f64 	%fd29, %fd28, %fd28;
	neg.f64 	%fd30, %fd20;
	fma.rn.f64 	%fd31, %fd30, %fd12, %fd29;
	mul.f64 	%fd32, %fd18, %fd31;
	fma.rn.f64 	%fd33, %fd21, %fd27, 0d3FB5555555555555;
	mov.f64 	%fd34, 0d3FB5555555555555;
	sub.f64 	%fd35, %fd34, %fd33;
	fma.rn.f64 	%fd36, %fd21, %fd27, %fd35;
	add.f64 	%fd37, %fd36, 0dBC46A4CB00B9E7B0;
	add.f64 	%fd38, %fd33, %fd37;
	sub.f64 	%fd39, %fd33, %fd38;
	add.f64 	%fd40, %fd37, %fd39;
	mul.rn.f64 	%fd41, %fd20, %fd20;
	neg.f64 	%fd42, %fd41;
	fma.rn.f64 	%fd43, %fd20, %fd20, %fd42;
	{
	.reg .b32 %temp; 
	mov.b64 	{%r22, %temp}, %fd32;
	}
	{
	.reg .b32 %temp; 
	mov.b64 	{%temp, %r23}, %fd32;
	}
	add.s32 	%r24, %r23, 1048576;
	mov.b64 	%fd44, {%r22, %r24};
	fma.rn.f64 	%fd45, %fd20, %fd44, %fd43;
	mul.rn.f64 	%fd46, %fd41, %fd20;
	neg.f64 	%fd47, %fd46;
	fma.rn.f64 	%fd48, %fd41, %fd20, %fd47;
	fma.rn.f64 	%fd49, %fd41, %fd32, %fd48;
	fma.rn.f64 	%fd50, %fd45, %fd20, %fd49;
	mul.rn.f64 	%fd51, %fd38, %fd46;
	neg.f64 	%fd52, %fd51;
	fma.rn.f64 	%fd53, %fd38, %fd46, %fd52;
	fma.rn.f64 	%fd54, %fd38, %fd50, %fd53;
	fma.rn.f64 	%fd55, %fd40, %fd46, %fd54;
	add.f64 	%fd56, %fd51, %fd55;
	sub.f64 	%fd57, %fd51, %fd56;
	add.f64 	%fd58, %fd55, %fd57;
	add.f64 	%fd59, %fd20, %fd56;
	sub.f64 	%fd60, %fd20, %fd59;
	add.f64 	%fd61, %fd56, %fd60;
	add.f64 	%fd62, %fd58, %fd61;
	add.f64 	%fd63, %fd32, %fd62;
	add.f64 	%fd64, %fd59, %fd63;
	sub.f64 	%fd65, %fd59, %fd64;
	add.f64 	%fd66, %fd63, %fd65;
	xor.b32  	%r25, %r45, -2147483648;
	mov.b32 	%r26, 1127219200;
	mov.b64 	%fd67, {%r25, %r26};
	mov.b32 	%r27, -2147483648;
	mov.b64 	%fd68, {%r27, %r26};
	sub.f64 	%fd69, %fd67, %fd68;
	fma.rn.f64 	%fd70, %fd69, 0d3FE62E42FEFA39EF, %fd64;
	fma.rn.f64 	%fd71, %fd69, 0dBFE62E42FEFA39EF, %fd70;
	sub.f64 	%fd72, %fd71, %fd64;
	sub.f64 	%fd73, %fd66, %fd72;
	fma.rn.f64 	%fd74, %fd69, 0d3C7ABC9E3B39803F, %fd73;
	add.f64 	%fd75, %fd70, %fd74;
	sub.f64 	%fd76, %fd70, %fd75;
	add.f64 	%fd77, %fd74, %fd76;
	mov.f64 	%fd78, 0d4014000000000000;
	{
	.reg .b32 %temp; 
	mov.b64 	{%temp, %r28}, %fd78;
	}
	{
	.reg .b32 %temp; 
	mov.b64 	{%r29, %temp}, %fd78;
	}
	shl.b32 	%r30, %r28, 1;
	setp.gt.u32 	%p3, %r30, -33554433;
	and.b32  	%r31, %r28, -15728641;
	selp.b32 	%r32, %r31, %r28, %p3;
	mov.b64 	%fd79, {%r29, %r32};
	mul.rn.f64 	%fd80, %fd75, %fd79;
	neg.f64 	%fd81, %fd80;
	fma.rn.f64 	%fd82, %fd75, %fd79, %fd81;
	fma.rn.f64 	%fd83, %fd77, %fd79, %fd82;
	add.f64 	%fd4, %fd80, %fd83;
	sub.f64 	%fd84, %fd80, %fd4;
	add.f64 	%fd5, %fd83, %fd84;
	fma.rn.f64 	%fd85, %fd4, 0d3FF71547652B82FE, 0d4338000000000000;
	{
	.reg .b32 %temp; 
	mov.b64 	{%r5, %temp}, %fd85;
	}
	mov.f64 	%fd86, 0dC338000000000000;
	add.rn.f64 	%fd87, %fd85, %fd86;
	fma.rn.f64 	%fd88, %fd87, 0dBFE62E42FEFA39EF, %fd4;
	fma.rn.f64 	%fd89, %fd87, 0dBC7ABC9E3B39803F, %fd88;
	fma.rn.f64 	%fd90, %fd89, 0d3E5ADE1569CE2BDF, 0d3E928AF3FCA213EA;
	fma.rn.f64 	%fd91, %fd90, %fd89, 0d3EC71DEE62401315;
	fma.rn.f64 	%fd92, %fd91, %fd89, 0d3EFA01997C89EB71;
	fma.rn.f64 	%fd93, %fd92, %fd89, 0d3F2A01A014761F65;
	fma.rn.f64 	%fd94, %fd93, %fd89, 0d3F56C16C1852B7AF;
	fma.rn.f64 	%fd95, %fd94, %fd89, 0d3F81111111122322;
	fma.rn.f64 	%fd96, %fd95, %fd89, 0d3FA55555555502A1;
	fma.rn.f64 	%fd97, %fd96, %fd89, 0d3FC5555555555511;
	fma.rn.f64 	%fd98, %fd97, %fd89, 0d3FE000000000000B;
	fma.rn.f64 	%fd99, %fd98, %fd89, 0d3FF0000000000000;
	fma.rn.f64 	%fd100, %fd99, %fd89, 0d3FF0000000000000;
	{
	.reg .b32 %temp; 
	mov.b64 	{%r6, %temp}, %fd100;
	}
	{
	.reg .b32 %temp; 
	mov.b64 	{%temp, %r7}, %fd100;
	}
	shl.b32 	%r33, %r5, 20;
	add.s32 	%r34, %r33, %r7;
	mov.b64 	%fd108, {%r6, %r34};
	{
	.reg .b32 %temp; 
	mov.b64 	{%temp, %r35}, %fd4;
	}
	mov.b32 	%f2, %r35;
	abs.f32 	%f1, %f2;
	setp.lt.f32 	%p4, %f1, 0f4086232B;
	@%p4 bra 	$L__BB1_5;
	setp.lt.f64 	%p5, %fd4, 0d0000000000000000;
	add.f64 	%fd101, %fd4, 0d7FF0000000000000;
	selp.f64 	%fd108, 0d0000000000000000, %fd101, %p5;
	setp.geu.f32 	%p6, %f1, 0f40874800;
	@%p6 bra 	$L__BB1_5;
	shr.u32 	%r36, %r5, 31;
	add.s32 	%r37, %r5, %r36;
	shr.s32 	%r38, %r37, 1;
	shl.b32 	%r39, %r38, 20;
	add.s32 	%r40, %r7, %r39;
	mov.b64 	%fd102, {%r6, %r40};
	sub.s32 	%r41, %r5, %r38;
	shl.b32 	%r42, %r41, 20;
	add.s32 	%r43, %r42, 1072693248;
	mov.b32 	%r44, 0;
	mov.b64 	%fd103, {%r44, %r43};
	mul.f64 	%fd108, %fd103, %fd102;
$L__BB1_5:
	abs.f64 	%fd104, %fd108;
	setp.eq.f64 	%p7, %fd104, 0d7FF0000000000000;
	fma.rn.f64 	%fd105, %fd108, %fd5, %fd108;
	selp.f64 	%fd106, %fd108, %fd105, %p7;
	st.param.f64 	[func_retval0], %fd106;
	ret;

}


// ===== COMPILED SASS (sm_100) =====

	.target	sm_100

	.elftype	@"ET_EXEC"


//--------------------- .note.nv.tkinfo           --------------------------
	.section	.note.nv.tkinfo,"",@"SHT_NOTE"
	.sectionflags	@"SHF_NOTE_NV_TKINFO"
	.tkinfo
        /*0018*/ 	.word	0x00000002
        /*0030*/ 	.string	""
        /*0030*/ 	.string	"ptxas"
        /*0030*/ 	.string	"Cuda compilation tools, release 13.0, V13.0.88"
        /*0030*/ 	.string	"Build cuda_13.0.r13.0/compiler.36424714_0"
        /*0030*/ 	.string	"-arch sm_100 -m 64 "



//--------------------- .note.nv.cuinfo           --------------------------
	.section	.note.nv.cuinfo,"",@"SHT_NOTE"
	.sectionflags	@"SHF_NOTE_NV_CUINFO"
        /*0018*/ 	.short	0x0002
        /*001a*/ 	.short	0x0064
        /*001c*/ 	.short	0x0082
	.zero		2


//--------------------- .nv.info                  --------------------------
	.section	.nv.info,"",@"SHT_CUDA_INFO"
	.align	4


	//----- nvinfo : EIATTR_REGCOUNT
	.align		4
        /*0000*/ 	.byte	0x04, 0x2f
        /*0002*/ 	.short	(.L_2 - .L_1)
	.align		4
.L_1:
        /*0004*/ 	.word	index@(_Z16GetMaxNum_kernelPiS_)
        /*0008*/ 	.word	0x0000001e


	//----- nvinfo : EIATTR_FRAME_SIZE
	.align		4
.L_2:
        /*000c*/ 	.byte	0x04, 0x11
        /*000e*/ 	.short	(.L_4 - .L_3)
	.align		4
.L_3:
        /*0010*/ 	.word	index@($_Z16GetMaxNum_kernelPiS_$__internal_accurate_pow)
        /*0014*/ 	.word	0x00000008


	//----- nvinfo : EIATTR_FRAME_SIZE
	.align		4
.L_4:
        /*0018*/ 	.byte	0x04, 0x11
        /*001a*/ 	.short	(.L_6 - .L_5)
	.align		4
.L_5:
        /*001c*/ 	.word	index@(_Z16GetMaxNum_kernelPiS_)
        /*0020*/ 	.word	0x00000008


	//----- nvinfo : EIATTR_MIN_STACK_SIZE
	.align		4
.L_6:
        /*0024*/ 	.byte	0x04, 0x12
        /*0026*/ 	.short	(.L_8 - .L_7)
	.align		4
.L_7:
        /*0028*/ 	.word	index@(_Z16GetMaxNum_kernelPiS_)
        /*002c*/ 	.word	0x00000008
.L_8:


//--------------------- .nv.compat                --------------------------
	.section	.nv.compat,"",@"SHT_CUDA_COMPAT_INFO"
	.align	4
        /*0000*/ 	.byte	0x02, 0x09, 0x00, 0x00, 0x02, 0x02, 0x01, 0x00, 0x02, 0x05, 0x05, 0x00, 0x03, 0x07, 0x01, 0x01
        /*0010*/ 	.byte	0x02, 0x03, 0x00, 0x00, 0x02, 0x06, 0x01, 0x00, 0x04, 0x0b, 0x08, 0x00, 0x01, 0x00, 0x00, 0x00
        /*0020*/ 	.byte	0x00, 0x00, 0x00, 0x00


//--------------------- .nv.info._Z16GetMaxNum_kernelPiS_ --------------------------
	.section	.nv.info._Z16GetMaxNum_kernelPiS_,"",@"SHT_CUDA_INFO"
	.sectionflags	@""
	.align	4


	//----- nvinfo : EIATTR_CUDA_API_VERSION
	.align		4
        /*0000*/ 	.byte	0x04, 0x37
        /*0002*/ 	.short	(.L_10 - .L_9)
.L_9:
        /*0004*/ 	.word	0x00000082


	//----- nvinfo : EIATTR_KPARAM_INFO
	.align		4
.L_10:
        /*0008*/ 	.byte	0x04, 0x17
        /*000a*/ 	.short	(.L_12 - .L_11)
.L_11:
        /*000c*/ 	.word	0x00000000
        /*0010*/ 	.short	0x0001
        /*0012*/ 	.short	0x0008
        /*0014*/ 	.byte	0x00, 0xf5, 0x21, 0x00


	//----- nvinfo : EIATTR_KPARAM_INFO
	.align		4
.L_12:
        /*0018*/ 	.byte	0x04, 0x17
        /*001a*/ 	.short	(.L_14 - .L_13)
.L_13:
        /*001c*/ 	.word	0x00000000
        /*0020*/ 	.short	0x0000
        /*0022*/ 	.short	0x0000
        /*0024*/ 	.byte	0x00, 0xf5, 0x21, 0x00


	//----- nvinfo : EIATTR_SPARSE_MMA_MASK
	.align		4
.L_14:
        /*0028*/ 	.byte	0x03, 0x50
        /*002a*/ 	.short	0x0000


	//----- nvinfo : EIATTR_MAXREG_COUNT
	.align		4
        /*002c*/ 	.byte	0x03, 0x1b
        /*002e*/ 	.short	0x00ff


	//----- nvinfo : EIATTR_NUM_BARRIERS
	.align		4
        /*0030*/ 	.byte	0x02, 0x4c
        /*0032*/ 	.byte	0x01
	.zero		1


	//----- nvinfo : EIATTR_EXTERNS
	.align		4
        /*0034*/ 	.byte	0x04, 0x0f
        /*0036*/ 	.short	(.L_16 - .L_15)


	//   ....[0]....
	.align		4
.L_15:
        /*0038*/ 	.word	index@(malloc)


	//   ....[1]....
	.align		4
        /*003c*/ 	.word	index@(vprintf)


	//----- nvinfo : EIATTR_MERCURY_ISA_VERSION
	.align		4
.L_16:
        /*0040*/ 	.byte	0x03, 0x5f
        /*0042*/ 	.short	0x0101


	//----- nvinfo : EIATTR_VRC_CTA_INIT_COUNT
	.align		4
        /*0044*/ 	.byte	0x02, 0x4a
	.zero		1
	.zero		1


	//----- nvinfo : EIATTR_SYSCALL_OFFSETS
	.align		4
        /*0048*/ 	.byte	0x04, 0x46
        /*004a*/ 	.short	(.L_18 - .L_17)


	//   ....[0]....
.L_17:
        /*004c*/ 	.word	0x000000b0


	//   ....[1]....
        /*0050*/ 	.word	0x00000530


	//----- nvinfo : EIATTR_EXIT_INSTR_OFFSETS
	.align		4
.L_18:
        /*0054*/ 	.byte	0x04, 0x1c
        /*0056*/ 	.short	(.L_20 - .L_19)


	//   ....[0]....
.L_19:
        /*0058*/ 	.word	0x00000540


	//----- nvinfo : EIATTR_CRS_STACK_SIZE
	.align		4
.L_20:
        /*005c*/ 	.byte	0x04, 0x1e
        /*005e*/ 	.short	(.L_22 - .L_21)
.L_21:
        /*0060*/ 	.word	0x00000000


	//----- nvinfo : EIATTR_CBANK_PARAM_SIZE
	.align		4
.L_22:
        /*0064*/ 	.byte	0x03, 0x19
        /*0066*/ 	.short	0x0010


	//----- nvinfo : EIATTR_PARAM_CBANK
	.align		4
        /*0068*/ 	.byte	0x04, 0x0a
        /*006a*/ 	.short	(.L_24 - .L_23)
	.align		4
.L_23:
        /*006c*/ 	.word	index@(.nv.constant0._Z16GetMaxNum_kernelPiS_)
        /*0070*/ 	.short	0x0380
        /*0072*/ 	.short	0x0010


	//----- nvinfo : EIATTR_SW_WAR
	.align		4
.L_24:
        /*0074*/ 	.byte	0x04, 0x36
        /*0076*/ 	.short	(.L_26 - .L_25)
.L_25:
        /*0078*/ 	.word	0x00000008
.L_26:


//--------------------- .nv.callgraph             --------------------------
	.section	.nv.callgraph,"",@"SHT_CUDA_CALLGRAPH"
	.align	4
	.sectionentsize	8
	.align		4
        /*0000*/ 	.word	0x00000000
	.align		4
        /*0004*/ 	.word	0xffffffff
	.align		4
        /*0008*/ 	.word	index@(_Z16GetMaxNum_kernelPiS_)
	.align		4
        /*000c*/ 	.word	index@(vprintf)
	.align		4
        /*0010*/ 	.word	index@(_Z16GetMaxNum_kernelPiS_)
	.align		4
        /*0014*/ 	.word	index@(malloc)
	.align		4
        /*0018*/ 	.word	0x00000000
	.align		4
        /*001c*/ 	.word	0xfffffffe
	.align		4
        /*0020*/ 	.word	0x00000000
	.align		4
        /*0024*/ 	.word	0xfffffffd
	.align		4
        /*0028*/ 	.word	0x00000000
	.align		4
        /*002c*/ 	.word	0xfffffffc


//--------------------- .nv.constant4             --------------------------
	.section	.nv.constant4,"a",@progbits
	.align	8
	.align		8
.nv.constant4:
        /*0000*/ 	.dword	malloc
	.align		8
        /*0008*/ 	.dword	vprintf
	.align		8
        /*0010*/ 	.dword	$str


//--------------------- .text._Z16GetMaxNum_kernelPiS_ --------------------------
	.section	.text._Z16GetMaxNum_kernelPiS_,"ax",@progbits
	.align	128
        .global         _Z16GetMaxNum_kernelPiS_
        .type           _Z16GetMaxNum_kernelPiS_,@function
        .size           _Z16GetMaxNum_kernelPiS_,(.L_x_6 - _Z16GetMaxNum_kernelPiS_)
        .other          _Z16GetMaxNum_kernelPiS_,@"STO_CUDA_ENTRY STV_DEFAULT"
_Z16GetMaxNum_kernelPiS_:
.text._Z16GetMaxNum_kernelPiS_:
[----:B------:R-:W0:Y:S01]  /*0000*/  LDC R1, c[0x0][0x37c] ;  /* 0x0000df00ff017b82 */ /* 0x000e220000000800 */
[----:B------:R-:W-:Y:S01]  /*0010*/  MOV R0, 0x0 ;  /* 0x0000000000007802 */ /* 0x000fe20000000f00 */
[----:B------:R-:W1:Y:S01]  /*0020*/  LDCU UR4, c[0x0][0x2f8] ;  /* 0x00005f00ff0477ac */ /* 0x000e620008000800 */
[----:B0-----:R-:W-:-:S05]  /*0030*/  VIADD R1, R1, 0xfffffff8 ;  /* 0xfffffff801017836 */ /* 0x001fca0000000000 */
[----:B------:R0:W2:Y:S01]  /*0040*/  LDC.64 R6, c[0x4][R0] ;  /* 0x0100000000067b82 */ /* 0x0000a20000000a00 */
[----:B------:R-:W3:Y:S01]  /*0050*/  LDCU UR5, c[0x0][0x2fc] ;  /* 0x00005f80ff0577ac */ /* 0x000ee20008000800 */
[----:B------:R-:W-:Y:S02]  /*0060*/  IMAD.MOV.U32 R4, RZ, RZ, 0x50 ;  /* 0x00000050ff047424 */ /* 0x000fe400078e00ff */
[----:B------:R-:W-:Y:S01]  /*0070*/  IMAD.MOV.U32 R5, RZ, RZ, RZ ;  /* 0x000000ffff057224 */ /* 0x000fe200078e00ff */
[----:B-1----:R-:W-:-:S05]  /*0080*/  IADD3 R16, P0, PT, R1, UR4, RZ ;  /* 0x0000000401107c10 */ /* 0x002fca000ff1e0ff */
[----:B0--3--:R-:W-:-:S08]  /*0090*/  IMAD.X R2, RZ, RZ, UR5, P0 ;  /* 0x00000005ff027e24 */ /* 0x009fd000080e06ff */
[----:B------:R-:W-:-:S07]  /*00a0*/  LEPC R20, `(.L_x_0) ;  /* 0x000000001014794e */ /* 0x000fce0000000000 */
[----:B--2---:R-:W-:Y:S05]  /*00b0*/  CALL.ABS.NOINC R6 ;  /* 0x0000000006007343 */ /* 0x004fea0003c00000 */
.L_x_0:
[----:B------:R-:W0:Y:S01]  /*00c0*/  S2UR UR5, SR_CgaCtaId ;  /* 0x00000000000579c3 */ /* 0x000e220000008800 */
[----:B------:R-:W1:Y:S01]  /*00d0*/  S2R R3, SR_CTAID.X ;  /* 0x0000000000037919 */ /* 0x000e620000002500 */
[----:B------:R-:W-:Y:S01]  /*00e0*/  UMOV UR4, 0x400 ;  /* 0x0000040000047882 */ /* 0x000fe20000000000 */
[----:B------:R-:W1:Y:S01]  /*00f0*/  S2R R0, SR_TID.X ;  /* 0x0000000000007919 */ /* 0x000e620000002100 */
[----:B0-----:R-:W-:Y:S01]  /*0100*/  ULEA UR4, UR5, UR4, 0x18 ;  /* 0x0000000405047291 */ /* 0x001fe2000f8ec0ff */
[----:B------:R-:W1:Y:S08]  /*0110*/  LDCU UR5, c[0x0][0x360] ;  /* 0x00006c00ff0577ac */ /* 0x000e700008000800 */
[----:B------:R0:W-:Y:S01]  /*0120*/  STS.64 [UR4], R4 ;  /* 0x00000004ff007988 */ /* 0x0001e20008000a04 */
[----:B-1----:R-:W-:Y:S01]  /*0130*/  IMAD R3, R3, UR5, R0 ;  /* 0x0000000503037c24 */ /* 0x002fe2000f8e0200 */
[----:B0-----:R-:W-:-:S07]  /*0140*/  MOV R0, 0x160 ;  /* 0x0000016000007802 */ /* 0x001fce0000000f00 */
[----:B------:R-:W-:Y:S05]  /*0150*/  CALL.REL.NOINC `($_Z16GetMaxNum_kernelPiS_$__internal_accurate_pow) ;  /* 0x0000000000fc7944 */ /* 0x000fea0003c00000 */
[----:B------:R-:W-:Y:S01]  /*0160*/  ISETP.GT.AND P0, PT, R3, 0x9, PT ;  /* 0x000000090300780c */ /* 0x000fe20003f04270 */
[----:B------:R-:W-:Y:S01]  /*0170*/  IMAD.MOV.U32 R6, RZ, RZ, R8 ;  /* 0x000000ffff067224 */ /* 0x000fe200078e0008 */
[----:B------:R-:W0:Y:S01]  /*0180*/  LDC.64 R14, c[0x0][0x358] ;  /* 0x0000d600ff0e7b82 */ /* 0x000e220000000a00 */
[----:B------:R-:W-:-:S10]  /*0190*/  IMAD.MOV.U32 R7, RZ, RZ, R9 ;  /* 0x000000ffff077224 */ /* 0x000fd400078e0009 */
[----:B------:R-:W-:-:S14]  /*01a0*/  DSETP.LTU.OR P0, PT, R6, 2, P0 ;  /* 0x400000000600742a */ /* 0x000fdc0000709400 */
[----:B------:R-:W-:Y:S05]  /*01b0*/  @P0 BRA `(.L_x_1) ;  /* 0x0000000000940947 */ /* 0x000fea0003800000 */
[----:B------:R-:W1:Y:S01]  /*01c0*/  LDC.64 R4, c[0x0][0x380] ;  /* 0x0000e000ff047b82 */ /* 0x000e620000000a00 */
[----:B------:R-:W-:Y:S01]  /*01d0*/  SHF.L.U32 R17, R3, 0x1, RZ ;  /* 0x0000000103117819 */ /* 0x000fe200000006ff */
[----:B------:R-:W-:-:S07]  /*01e0*/  IMAD.MOV.U32 R0, RZ, RZ, 0x2 ;  /* 0x00000002ff007424 */ /* 0x000fce00078e00ff */
.L_x_2:
[C---:B0-----:R-:W-:Y:S01]  /*01f0*/  R2UR UR4, R14.reuse ;  /* 0x000000000e0472ca */ /* 0x041fe200000e0000 */
[----:B-1----:R-:W-:Y:S01]  /*0200*/  IMAD.WIDE R8, R17, 0x4, R4 ;  /* 0x0000000411087825 */ /* 0x002fe200078e0204 */
[C---:B------:R-:W-:Y:S02]  /*0210*/  R2UR UR5, R15.reuse ;  /* 0x000000000f0572ca */ /* 0x040fe400000e0000 */
[----:B------:R-:W-:Y:S02]  /*0220*/  R2UR UR6, R14 ;  /* 0x000000000e0672ca */ /* 0x000fe400000e0000 */
[----:B------:R-:W-:Y:S02]  /*0230*/  R2UR UR7, R15 ;  /* 0x000000000f0772ca */ /* 0x000fe400000e0000 */
[----:B------:R-:W-:-:S05]  /*0240*/  SHF.R.U32.HI R19, RZ, 0x1, R0 ;  /* 0x00000001ff137819 */ /* 0x000fca0000011600 */
[----:B------:R-:W-:Y:S02]  /*0250*/  IMAD.WIDE.U32 R10, R19, 0x4, R8 ;  /* 0x00000004130a7825 */ /* 0x000fe400078e0008 */
[----:B------:R-:W2:Y:S04]  /*0260*/  LDG.E R12, desc[UR4][R8.64] ;  /* 0x00000004080c7981 */ /* 0x000ea8000c1e1900 */
[----:B------:R0:W2:Y:S01]  /*0270*/  LDG.E R21, desc[UR6][R10.64] ;  /* 0x000000060a157981 */ /* 0x0000a2000c1e1900 */
[----:B------:R-:W-:-:S04]  /*0280*/  IMAD.SHL.U32 R0, R0, 0x2, RZ ;  /* 0x0000000200007824 */ /* 0x000fc800078e00ff */
[----:B0-----:R-:W0:Y:S02]  /*0290*/  I2F.F64.U32 R10, R0 ;  /* 0x00000000000a7312 */ /* 0x001e240000201800 */
[----:B0-----:R-:W-:Y:S01]  /*02a0*/  DSETP.GE.AND P1, PT, R6, R10, PT ;  /* 0x0000000a0600722a */ /* 0x001fe20003f26000 */
[----:B--2---:R-:W-:-:S13]  /*02b0*/  ISETP.GE.AND P0, PT, R12, R21, PT ;  /* 0x000000150c00720c */ /* 0x004fda0003f06270 */
[----:B------:R-:W0:Y:S01]  /*02c0*/  @!P0 S2R R13, SR_CgaCtaId ;  /* 0x00000000000d8919 */ /* 0x000e220000008800 */
[----:B------:R-:W-:Y:S01]  /*02d0*/  @!P0 MOV R12, 0x400 ;  /* 0x00000400000c8802 */ /* 0x000fe20000000f00 */
[----:B------:R-:W-:Y:S01]  /*02e0*/  @!P0 IMAD.IADD R19, R19, 0x1, R17 ;  /* 0x0000000113138824 */ /* 0x000fe200078e0211 */
[C---:B------:R-:W-:Y:S02]  /*02f0*/  @!P0 R2UR UR4, R14.reuse ;  /* 0x000000000e0482ca */ /* 0x040fe400000e0000 */
[C---:B------:R-:W-:Y:S02]  /*0300*/  @!P0 R2UR UR5, R15.reuse ;  /* 0x000000000f0582ca */ /* 0x040fe400000e0000 */
[----:B------:R-:W-:Y:S02]  /*0310*/  @!P0 R2UR UR6, R14 ;  /* 0x000000000e0682ca */ /* 0x000fe400000e0000 */
[----:B------:R-:W-:-:S09]  /*0320*/  @!P0 R2UR UR7, R15 ;  /* 0x000000000f0782ca */ /* 0x000fd200000e0000 */
[----:B------:R-:W-:Y:S01]  /*0330*/  @!P0 STG.E desc[UR4][R8.64], R21 ;  /* 0x0000001508008986 */ /* 0x000fe2000c101904 */
[----:B0-----:R-:W-:-:S05]  /*0340*/  @!P0 LEA R18, R13, R12, 0x18 ;  /* 0x0000000c0d128211 */ /* 0x001fca00078ec0ff */
[----:B------:R-:W0:Y:S02]  /*0350*/  @!P0 LDS.64 R12, [R18] ;  /* 0x00000000120c8984 */ /* 0x000e240000000a00 */
[----:B0-----:R-:W-:-:S04]  /*0360*/  @!P0 IMAD.WIDE R12, R17, 0x4, R12 ;  /* 0x00000004110c8825 */ /* 0x001fc800078e020c */
[----:B------:R-:W-:Y:S01]  /*0370*/  IMAD R17, R3, R0, RZ ;  /* 0x0000000003117224 */ /* 0x000fe200078e02ff */
[----:B------:R2:W-:Y:S01]  /*0380*/  @!P0 ST.E desc[UR6][R12.64], R19 ;  /* 0x000000130c008985 */ /* 0x0005e2000c101906 */
[----:B------:R-:W-:Y:S05]  /*0390*/  WARPSYNC.ALL ;  /* 0x0000000000007948 */ /* 0x000fea0003800000 */
[----:B------:R-:W-:Y:S01]  /*03a0*/  BAR.SYNC.DEFER_BLOCKING 0x0 ;  /* 0x0000000000007b1d */ /* 0x000fe20000010000 */
[----:B------:R-:W-:-:S13]  /*03b0*/  ISETP.GE.AND P0, PT, R17, 0x14, PT ;  /* 0x000000141100780c */ /* 0x000fda0003f06270 */
[----:B--2---:R-:W-:Y:S05]  /*03c0*/  @!P0 BRA P1, `(.L_x_2) ;  /* 0xfffffffc00888947 */ /* 0x004fea000083ffff */
[----:B------:R-:W0:Y:S01]  /*03d0*/  S2UR UR5, SR_CgaCtaId ;  /* 0x00000000000579c3 */ /* 0x000e220000008800 */
[----:B------:R-:W-:Y:S02]  /*03e0*/  UMOV UR4, 0x400 ;  /* 0x0000040000047882 */ /* 0x000fe40000000000 */
[----:B0-----:R-:W-:-:S09]  /*03f0*/  ULEA UR4, UR5, UR4, 0x18 ;  /* 0x0000000405047291 */ /* 0x001fd2000f8ec0ff */
[----:B------:R-:W1:Y:S03]  /*0400*/  LDS.64 R4, [UR4] ;  /* 0x00000004ff047984 */ /* 0x000e660008000a00 */
.L_x_1:
[----:B------:R-:W2:Y:S01]  /*0410*/  LDC.64 R6, c[0x0][0x380] ;  /* 0x0000e000ff067b82 */ /* 0x000ea20000000a00 */
[----:B0-----:R-:W-:Y:S02]  /*0420*/  R2UR UR4, R14 ;  /* 0x000000000e0472ca */ /* 0x001fe400000e0000 */
[----:B------:R-:W-:-:S13]  /*0430*/  R2UR UR5, R15 ;  /* 0x000000000f0572ca */ /* 0x000fda00000e0000 */
[----:B--2---:R-:W2:Y:S01]  /*0440*/  LDG.E R0, desc[UR4][R6.64] ;  /* 0x0000000406007981 */ /* 0x004ea2000c1e1900 */
[----:B------:R-:W2:Y:S01]  /*0450*/  LDC.64 R8, c[0x0][0x388] ;  /* 0x0000e200ff087b82 */ /* 0x000ea20000000a00 */
[----:B------:R-:W-:Y:S02]  /*0460*/  R2UR UR6, R14 ;  /* 0x000000000e0672ca */ /* 0x000fe400000e0000 */
[----:B------:R-:W-:Y:S01]  /*0470*/  R2UR UR7, R15 ;  /* 0x000000000f0772ca */ /* 0x000fe200000e0000 */
[----:B--2---:R0:W-:Y:S01]  /*0480*/  STG.E desc[UR4][R8.64], R0 ;  /* 0x0000000008007986 */ /* 0x0041e2000c101904 */
[----:B------:R-:W-:Y:S01]  /*0490*/  MOV R3, 0x8 ;  /* 0x0000000800037802 */ /* 0x000fe20000000f00 */
[----:B------:R-:W2:Y:S10]  /*04a0*/  LDCU.64 UR4, c[0x4][0x10] ;  /* 0x01000200ff0477ac */ /* 0x000eb40008000a00 */
[----:B-1----:R2:W3:Y:S01]  /*04b0*/  LD.E R10, desc[UR6][R4.64] ;  /* 0x00000006040a7980 */ /* 0x0024e2000c101900 */
[----:B------:R0:W1:Y:S01]  /*04c0*/  LDC.64 R12, c[0x4][R3] ;  /* 0x01000000030c7b82 */ /* 0x0000620000000a00 */
[----:B------:R-:W-:Y:S01]  /*04d0*/  MOV R6, R16 ;  /* 0x0000001000067202 */ /* 0x000fe20000000f00 */
[----:B------:R-:W-:-:S02]  /*04e0*/  IMAD.MOV.U32 R7, RZ, RZ, R2 ;  /* 0x000000ffff077224 */ /* 0x000fc400078e0002 */
[----:B--2---:R-:W-:Y:S02]  /*04f0*/  IMAD.U32 R4, RZ, RZ, UR4 ;  /* 0x00000004ff047e24 */ /* 0x004fe4000f8e00ff */
[----:B------:R-:W-:Y:S01]  /*0500*/  IMAD.U32 R5, RZ, RZ, UR5 ;  /* 0x00000005ff057e24 */ /* 0x000fe2000f8e00ff */
[----:B-1-3--:R0:W-:Y:S06]  /*0510*/  STL [R1], R10 ;  /* 0x0000000a01007387 */ /* 0x00a1ec0000100800 */
[----:B------:R-:W-:-:S07]  /*0520*/  LEPC R20, `(.L_x_3) ;  /* 0x000000001014794e */ /* 0x000fce0000000000 */
[----:B0-----:R-:W-:Y:S05]  /*0530*/  CALL.ABS.NOINC R12 ;  /* 0x000000000c007343 */ /* 0x001fea0003c00000 */
.L_x_3:
[----:B------:R-:W-:Y:S05]  /*0540*/  EXIT ;  /* 0x000000000000794d */ /* 0x000fea0003800000 */
        .type           $_Z16GetMaxNum_kernelPiS_$__internal_accurate_pow,@function
        .size           $_Z16GetMaxNum_kernelPiS_$__internal_accurate_pow,(.L_x_6 - $_Z16GetMaxNum_kernelPiS_$__internal_accurate_pow)
$_Z16GetMaxNum_kernelPiS_$__internal_accurate_pow:
[----:B------:R-:W0:Y:S01]  /*0550*/  MUFU.RCP64H R15, 2 ;  /* 0x40000000000f7908 */ /* 0x000e220000001800 */
[----:B------:R-:W-:Y:S01]  /*0560*/  IMAD.MOV.U32 R6, RZ, RZ, 0x0 ;  /* 0x00000000ff067424 */ /* 0x000fe200078e00ff */
[----:B------:R-:W-:Y:S01]  /*0570*/  MOV R9, 0x3ed0f5d2 ;  /* 0x3ed0f5d200097802 */ /* 0x000fe20000000f00 */
[----:B------:R-:W-:Y:S01]  /*0580*/  IMAD.MOV.U32 R7, RZ, RZ, 0x40000000 ;  /* 0x40000000ff077424 */ /* 0x000fe200078e00ff */
[----:B------:R-:W-:Y:S01]  /*0590*/  UMOV UR4, 0x7d2cafe2 ;  /* 0x7d2cafe200047882 */ /* 0x000fe20000000000 */
[----:B------:R-:W-:Y:S01]  /*05a0*/  IMAD.MOV.U32 R14, RZ, RZ, RZ ;  /* 0x000000ffff0e7224 */ /* 0x000fe200078e00ff */
[----:B------:R-:W-:Y:S01]  /*05b0*/  UMOV UR5, 0x3eb0f5ff ;  /* 0x3eb0f5ff00057882 */ /* 0x000fe20000000000 */
[----:B------:R-:W-:-:S04]  /*05c0*/  IMAD.MOV.U32 R8, RZ, RZ, 0x41ad3b5a ;  /* 0x41ad3b5aff087424 */ /* 0x000fc800078e00ff */
[----:B0-----:R-:W-:-:S08]  /*05d0*/  DFMA R6, R14, -R6, 1 ;  /* 0x3ff000000e06742b */ /* 0x001fd00000000806 */
[----:B------:R-:W-:-:S08]  /*05e0*/  DFMA R6, R6, R6, R6 ;  /* 0x000000060606722b */ /* 0x000fd00000000006 */
[----:B------:R-:W-:-:S08]  /*05f0*/  DFMA R14, R14, R6, R14 ;  /* 0x000000060e0e722b */ /* 0x000fd0000000000e */
[----:B------:R-:W-:-:S08]  /*0600*/  DMUL R6, RZ, R14 ;  /* 0x0000000eff067228 */ /* 0x000fd00000000000 */
[----:B------:R-:W-:-:S08]  /*0610*/  DFMA R6, RZ, R14, R6 ;  /* 0x0000000eff06722b */ /* 0x000fd00000000006 */
[----:B------:R-:W-:Y:S02]  /*0620*/  DMUL R12, R6, R6 ;  /* 0x00000006060c7228 */ /* 0x000fe40000000000 */
[----:B------:R-:W-:-:S06]  /*0630*/  DADD R10, RZ, -R6 ;  /* 0x00000000ff0a7229 */ /* 0x000fcc0000000806 */
[----:B------:R-:W-:Y:S01]  /*0640*/  DFMA R8, R12, UR4, R8 ;  /* 0x000000040c087c2b */ /* 0x000fe20008000008 */
[----:B------:R-:W-:Y:S01]  /*0650*/  UMOV UR4, 0x75488a3f ;  /* 0x75488a3f00047882 */ /* 0x000fe20000000000 */
[----:B------:R-:W-:Y:S01]  /*0660*/  UMOV UR5, 0x3ef3b20a ;  /* 0x3ef3b20a00057882 */ /* 0x000fe20000000000 */
[----:B------:R-:W-:Y:S02]  /*0670*/  DADD R20, R10, R10 ;  /* 0x000000000a147229 */ /* 0x000fe4000000000a */
[----:B------:R-:W-:-:S03]  /*0680*/  DMUL R10, R6, R6 ;  /* 0x00000006060a7228 */ /* 0x000fc60000000000 */
[----:B------:R-:W-:Y:S01]  /*0690*/  DFMA R8, R12, R8, UR4 ;  /* 0x000000040c087e2b */ /* 0x000fe20008000008 */
[----:B------:R-:W-:Y:S01]  /*06a0*/  UMOV UR4, 0xe4faecd5 ;  /* 0xe4faecd500047882 */ /* 0x000fe20000000000 */
[----:B------:R-:W-:Y:S01]  /*06b0*/  UMOV UR5, 0x3f1745cd ;  /* 0x3f1745cd00057882 */ /* 0x000fe20000000000 */
[----:B------:R-:W-:-:S05]  /*06c0*/  DFMA R20, RZ, -R6, R20 ;  /* 0x80000006ff14722b */ /* 0x000fca0000000014 */
[----:B------:R-:W-:Y:S01]  /*06d0*/  DFMA R8, R12, R8, UR4 ;  /* 0x000000040c087e2b */ /* 0x000fe20008000008 */
[----:B------:R-:W-:Y:S01]  /*06e0*/  UMOV UR4, 0x258a578b ;  /* 0x258a578b00047882 */ /* 0x000fe20000000000 */
[----:B------:R-:W-:Y:S01]  /*06f0*/  UMOV UR5, 0x3f3c71c7 ;  /* 0x3f3c71c700057882 */ /* 0x000fe20000000000 */
[----:B------:R-:W-:-:S05]  /*0700*/  DMUL R14, R14, R20 ;  /* 0x000000140e0e7228 */ /* 0x000fca0000000000 */
[----:B------:R-:W-:Y:S01]  /*0710*/  DFMA R8, R12, R8, UR4 ;  /* 0x000000040c087e2b */ /* 0x000fe20008000008 */
[----:B------:R-:W-:Y:S01]  /*0720*/  UMOV UR4, 0x9242b910 ;  /* 0x9242b91000047882 */ /* 0x000fe20000000000 */
[----:B------:R-:W-:-:S03]  /*0730*/  UMOV UR5, 0x3f624924 ;  /* 0x3f62492400057882 */ /* 0x000fc60000000000 */
[----:B------:R-:W-:Y:S02]  /*0740*/  VIADD R25, R15, 0x100000 ;  /* 0x001000000f197836 */ /* 0x000fe40000000000 */
[----:B------:R-:W-:Y:S01]  /*0750*/  IMAD.MOV.U32 R24, RZ, RZ, R14 ;  /* 0x000000ffff187224 */ /* 0x000fe200078e000e */
[----:B------:R-:W-:Y:S01]  /*0760*/  DFMA R8, R12, R8, UR4 ;  /* 0x000000040c087e2b */ /* 0x000fe20008000008 */
[----:B------:R-:W-:Y:S01]  /*0770*/  UMOV UR4, 0x99999dfb ;  /* 0x99999dfb00047882 */ /* 0x000fe20000000000 */
[----:B------:R-:W-:-:S06]  /*0780*/  UMOV UR5, 0x3f899999 ;  /* 0x3f89999900057882 */ /* 0x000fcc0000000000 */
[----:B------:R-:W-:Y:S01]  /*0790*/  DFMA R18, R12, R8, UR4 ;  /* 0x000000040c127e2b */ /* 0x000fe20008000008 */
[----:B------:R-:W-:Y:S01]  /*07a0*/  UMOV UR4, 0x55555555 ;  /* 0x5555555500047882 */ /* 0x000fe20000000000 */
[----:B------:R-:W-:-:S06]  /*07b0*/  UMOV UR5, 0x3fb55555 ;  /* 0x3fb5555500057882 */ /* 0x000fcc0000000000 */
[----:B------:R-:W-:-:S08]  /*07c0*/  DFMA R8, R12, R18, UR4 ;  /* 0x000000040c087e2b */ /* 0x000fd00008000012 */
[----:B------:R-:W-:Y:S01]  /*07d0*/  DADD R22, -R8, UR4 ;  /* 0x0000000408167e29 */ /* 0x000fe20008000100 */
[----:B------:R-:W-:Y:S01]  /*07e0*/  UMOV UR4, 0xb9e7b0 ;  /* 0x00b9e7b000047882 */ /* 0x000fe20000000000 */
[----:B------:R-:W-:-:S06]  /*07f0*/  UMOV UR5, 0x3c46a4cb ;  /* 0x3c46a4cb00057882 */ /* 0x000fcc0000000000 */
[----:B------:R-:W-:Y:S02]  /*0800*/  DFMA R18, R12, R18, R22 ;  /* 0x000000120c12722b */ /* 0x000fe40000000016 */
[C---:B------:R-:W-:Y:S02]  /*0810*/  DMUL R12, R6.reuse, R10 ;  /* 0x0000000a060c7228 */ /* 0x040fe40000000000 */
[----:B------:R-:W-:-:S04]  /*0820*/  DFMA R22, R6, R6, -R10 ;  /* 0x000000060616722b */ /* 0x000fc8000000080a */
[----:B------:R-:W-:Y:S01]  /*0830*/  DADD R18, R18, -UR4 ;  /* 0x8000000412127e29 */ /* 0x000fe20008000000 */
[----:B------:R-:W-:Y:S01]  /*0840*/  UMOV UR4, 0x0 ;  /* 0x0000000000047882 */ /* 0x000fe20000000000 */
[C---:B------:R-:W-:Y:S01]  /*0850*/  DFMA R20, R6.reuse, R10, -R12 ;  /* 0x0000000a0614722b */ /* 0x040fe2000000080c */
[----:B------:R-:W-:Y:S01]  /*0860*/  UMOV UR5, 0x3ff00000 ;  /* 0x3ff0000000057882 */ /* 0x000fe20000000000 */
[----:B------:R-:W-:-:S04]  /*0870*/  DFMA R22, R6, R24, R22 ;  /* 0x000000180616722b */ /* 0x000fc80000000016 */
[----:B------:R-:W-:Y:S02]  /*0880*/  DADD R26, R8, R18 ;  /* 0x00000000081a7229 */ /* 0x000fe40000000012 */
[----:B------:R-:W-:-:S06]  /*0890*/  DFMA R20, R14, R10, R20 ;  /* 0x0000000a0e14722b */ /* 0x000fcc0000000014 */
[----:B------:R-:W-:Y:S02]  /*08a0*/  DMUL R10, R26, R12 ;  /* 0x0000000c1a0a7228 */ /* 0x000fe40000000000 */
[----:B------:R-:W-:Y:S02]  /*08b0*/  DFMA R20, R6, R22, R20 ;  /* 0x000000160614722b */ /* 0x000fe40000000014 */
[----:B------:R-:W-:-:S04]  /*08c0*/  DADD R22, R8, -R26 ;  /* 0x0000000008167229 */ /* 0x000fc8000000081a */
[----:B------:R-:W-:-:S04]  /*08d0*/  DFMA R8, R26, R12, -R10 ;  /* 0x0000000c1a08722b */ /* 0x000fc8000000080a */
[----:B------:R-:W-:-:S04]  /*08e0*/  DADD R22, R18, R22 ;  /* 0x0000000012167229 */ /* 0x000fc80000000016 */
[----:B------:R-:W-:-:S08]  /*08f0*/  DFMA R8, R26, R20, R8 ;  /* 0x000000141a08722b */ /* 0x000fd00000000008 */
[----:B------:R-:W-:-:S08]  /*0900*/  DFMA R22, R22, R12, R8 ;  /* 0x0000000c1616722b */ /* 0x000fd00000000008 */
[----:B------:R-:W-:-:S08]  /*0910*/  DADD R12, R10, R22 ;  /* 0x000000000a0c7229 */ /* 0x000fd00000000016 */
[--C-:B------:R-:W-:Y:S02]  /*0920*/  DADD R8, R6, R12.reuse ;  /* 0x0000000006087229 */ /* 0x100fe4000000000c */
[----:B------:R-:W-:-:S06]  /*0930*/  DADD R10, R10, -R12 ;  /* 0x000000000a0a7229 */ /* 0x000fcc000000080c */
[----:B------:R-:W-:Y:S02]  /*0940*/  DADD R6, R6, -R8 ;  /* 0x0000000006067229 */ /* 0x000fe40000000808 */
[----:B------:R-:W-:-:S06]  /*0950*/  DADD R10, R22, R10 ;  /* 0x00000000160a7229 */ /* 0x000fcc000000000a */
[----:B------:R-:W-:-:S08]  /*0960*/  DADD R6, R12, R6 ;  /* 0x000000000c067229 */ /* 0x000fd00000000006 */
[----:B------:R-:W-:Y:S01]  /*0970*/  DADD R6, R10, R6 ;  /* 0x000000000a067229 */ /* 0x000fe20000000006 */
[----:B------:R-:W-:Y:S02]  /*0980*/  IMAD.MOV.U32 R10, RZ, RZ, -0x105c611 ;  /* 0xfefa39efff0a7424 */ /* 0x000fe400078e00ff */
[----:B------:R-:W-:-:S05]  /*0990*/  IMAD.MOV.U32 R11, RZ, RZ, 0x3fe62e42 ;  /* 0x3fe62e42ff0b7424 */ /* 0x000fca00078e00ff */
[----:B------:R-:W-:Y:S01]  /*09a0*/  DADD R14, R14, R6 ;  /* 0x000000000e0e7229 */ /* 0x000fe20000000006 */
[----:B------:R-:W-:Y:S01]  /*09b0*/  IMAD.MOV.U32 R6, RZ, RZ, -0x105c611 ;  /* 0xfefa39efff067424 */ /* 0x000fe200078e00ff */
[----:B------:R-:W-:-:S06]  /*09c0*/  MOV R7, 0x3fe62e42 ;  /* 0x3fe62e4200077802 */ /* 0x000fcc0000000f00 */
[----:B------:R-:W-:-:S08]  /*09d0*/  DADD R12, R8, R14 ;  /* 0x00000000080c7229 */ /* 0x000fd0000000000e */
[--C-:B------:R-:W-:Y:S02]  /*09e0*/  DFMA R10, R10, UR4, R12.reuse ;  /* 0x000000040a0a7c2b */ /* 0x100fe4000800000c */
[----:B------:R-:W-:-:S06]  /*09f0*/  DADD R8, R8, -R12 ;  /* 0x0000000008087229 */ /* 0x000fcc000000080c */
[----:B------:R-:W-:Y:S02]  /*0a00*/  DFMA R18, -R6, 1, R10 ;  /* 0x3ff000000612782b */ /* 0x000fe4000000010a */
[----:B------:R-:W-:-:S06]  /*0a10*/  DADD R8, R14, R8 ;  /* 0x000000000e087229 */ /* 0x000fcc0000000008 */
[----:B------:R-:W-:Y:S01]  /*0a20*/  DADD R18, -R12, R18 ;  /* 0x000000000c127229 */ /* 0x000fe20000000112 */
[----:B------:R-:W-:Y:S02]  /*0a30*/  IMAD.MOV.U32 R12, RZ, RZ, 0x3b39803f ;  /* 0x3b39803fff0c7424 */ /* 0x000fe400078e00ff */
[----:B------:R-:W-:-:S05]  /*0a40*/  IMAD.MOV.U32 R13, RZ, RZ, 0x3c7abc9e ;  /* 0x3c7abc9eff0d7424 */ /* 0x000fca00078e00ff */
[----:B------:R-:W-:-:S08]  /*0a50*/  DADD R8, R8, -R18 ;  /* 0x0000000008087229 */ /* 0x000fd00000000812 */
[----:B------:R-:W-:Y:S01]  /*0a60*/  DFMA R12, R12, UR4, R8 ;  /* 0x000000040c0c7c2b */ /* 0x000fe20008000008 */
[----:B------:R-:W-:Y:S01]  /*0a70*/  UMOV UR4, 0x3b39803f ;  /* 0x3b39803f00047882 */ /* 0x000fe20000000000 */
[----:B------:R-:W-:-:S06]  /*0a80*/  UMOV UR5, 0x3c7abc9e ;  /* 0x3c7abc9e00057882 */ /* 0x000fcc0000000000 */
[----:B------:R-:W-:-:S08]  /*0a90*/  DADD R14, R10, R12 ;  /* 0x000000000a0e7229 */ /* 0x000fd0000000000c */
[----:B------:R-:W-:Y:S02]  /*0aa0*/  DADD R10, R10, -R14 ;  /* 0x000000000a0a7229 */ /* 0x000fe4000000080e */
[----:B------:R-:W-:-:S06]  /*0ab0*/  DMUL R8, R14, 5 ;  /* 0x401400000e087828 */ /* 0x000fcc0000000000 */
[----:B------:R-:W-:Y:S02]  /*0ac0*/  DADD R10, R12, R10 ;  /* 0x000000000c0a7229 */ /* 0x000fe4000000000a */
[----:B------:R-:W-:Y:S01]  /*0ad0*/  DFMA R14, R14, 5, -R8 ;  /* 0x401400000e0e782b */ /* 0x000fe20000000808 */
[----:B------:R-:W-:Y:S02]  /*0ae0*/  IMAD.MOV.U32 R12, RZ, RZ, 0x652b82fe ;  /* 0x652b82feff0c7424 */ /* 0x000fe400078e00ff */
[----:B------:R-:W-:-:S05]  /*0af0*/  IMAD.MOV.U32 R13, RZ, RZ, 0x3ff71547 ;  /* 0x3ff71547ff0d7424 */ /* 0x000fca00078e00ff */
[----:B------:R-:W-:-:S08]  /*0b00*/  DFMA R14, R10, 5, R14 ;  /* 0x401400000a0e782b */ /* 0x000fd0000000000e */
[----:B------:R-:W-:-:S08]  /*0b10*/  DADD R10, R8, R14 ;  /* 0x00000000080a7229 */ /* 0x000fd0000000000e */
[----:B------:R-:W-:Y:S02]  /*0b20*/  DFMA R12, R10, R12, 6.75539944105574400000e+15 ;  /* 0x433800000a0c742b */ /* 0x000fe4000000000c */
[----:B------:R-:W-:Y:S01]  /*0b30*/  FSETP.GEU.AND P0, PT, |R11|, 4.1917929649353027344, PT ;  /* 0x4086232b0b00780b */ /* 0x000fe20003f0e200 */
[----:B------:R-:W-:-:S05]  /*0b40*/  DADD R8, R8, -R10 ;  /* 0x0000000008087229 */ /* 0x000fca000000080a */
[----:B------:R-:W-:-:S03]  /*0b50*/  DADD R18, R12, -6.75539944105574400000e+15 ;  /* 0xc33800000c127429 */ /* 0x000fc60000000000 */
[----:B------:R-:W-:-:S05]  /*0b60*/  DADD R14, R14, R8 ;  /* 0x000000000e0e7229 */ /* 0x000fca0000000008 */
[----:B------:R-:W-:-:S08]  /*0b70*/  DFMA R6, R18, -R6, R10 ;  /* 0x800000061206722b */ /* 0x000fd0000000000a */
[----:B------:R-:W-:Y:S01]  /*0b80*/  DFMA R6, R18, -UR4, R6 ;  /* 0x8000000412067c2b */ /* 0x000fe20008000006 */
[----:B------:R-:W-:Y:S01]  /*0b90*/  UMOV UR4, 0x69ce2bdf ;  /* 0x69ce2bdf00047882 */ /* 0x000fe20000000000 */
[----:B------:R-:W-:Y:S01]  /*0ba0*/  MOV R18, 0xfca213ea ;  /* 0xfca213ea00127802 */ /* 0x000fe20000000f00 */
[----:B------:R-:W-:Y:S01]  /*0bb0*/  IMAD.MOV.U32 R19, RZ, RZ, 0x3e928af3 ;  /* 0x3e928af3ff137424 */ /* 0x000fe200078e00ff */
[----:B------:R-:W-:-:S05]  /*0bc0*/  UMOV UR5, 0x3e5ade15 ;  /* 0x3e5ade1500057882 */ /* 0x000fca0000000000 */
[----:B------:R-:W-:Y:S01]  /*0bd0*/  DFMA R18, R6, UR4, R18 ;  /* 0x0000000406127c2b */ /* 0x000fe20008000012 */
[----:B------:R-:W-:Y:S01]  /*0be0*/  UMOV UR4, 0x62401315 ;  /* 0x6240131500047882 */ /* 0x000fe20000000000 */
[----:B------:R-:W-:-:S06]  /*0bf0*/  UMOV UR5, 0x3ec71dee ;  /* 0x3ec71dee00057882 */ /* 0x000fcc0000000000 */
[----:B------:R-:W-:Y:S01]  /*0c00*/  DFMA R18, R6, R18, UR4 ;  /* 0x0000000406127e2b */ /* 0x000fe20008000012 */
        /* <DEDUP_REMOVED lines=20> */
[----:B------:R-:W-:-:S08]  /*0d50*/  DFMA R18, R6, R18, UR4 ;  /* 0x0000000406127e2b */ /* 0x000fd00008000012 */
[----:B------:R-:W-:-:S08]  /*0d60*/  DFMA R18, R6, R18, 1 ;  /* 0x3ff000000612742b */ /* 0x000fd00000000012 */
[----:B------:R-:W-:-:S10]  /*0d70*/  DFMA R6, R6, R18, 1 ;  /* 0x3ff000000606742b */ /* 0x000fd40000000012 */
[----:B------:R-:W-:Y:S02]  /*0d80*/  IMAD R9, R12, 0x100000, R7 ;  /* 0x001000000c097824 */ /* 0x000fe400078e0207 */
[----:B------:R-:W-:Y:S01]  /*0d90*/  IMAD.MOV.U32 R8, RZ, RZ, R6 ;  /* 0x000000ffff087224 */ /* 0x000fe200078e0006 */
[----:B------:R-:W-:Y:S06]  /*0da0*/  @!P0 BRA `(.L_x_4) ;  /* 0x0000000000348947 */ /* 0x000fec0003800000 */
[----:B------:R-:W-:Y:S01]  /*0db0*/  FSETP.GEU.AND P1, PT, |R11|, 4.2275390625, PT ;  /* 0x408748000b00780b */ /* 0x000fe20003f2e200 */
[C---:B------:R-:W-:Y:S02]  /*0dc0*/  DADD R8, R10.reuse, +INF ;  /* 0x7ff000000a087429 */ /* 0x040fe40000000000 */
[----:B------:R-:W-:-:S08]  /*0dd0*/  DSETP.GEU.AND P0, PT, R10, RZ, PT ;  /* 0x000000ff0a00722a */ /* 0x000fd00003f0e000 */
[----:B------:R-:W-:Y:S02]  /*0de0*/  FSEL R8, R8, RZ, P0 ;  /* 0x000000ff08087208 */ /* 0x000fe40000000000 */
[----:B------:R-:W-:Y:S01]  /*0df0*/  FSEL R9, R9, RZ, P0 ;  /* 0x000000ff09097208 */ /* 0x000fe20000000000 */
[----:B------:R-:W-:Y:S06]  /*0e00*/  @P1 BRA `(.L_x_4) ;  /* 0x00000000001c1947 */ /* 0x000fec0003800000 */
[----:B------:R-:W-:-:S04]  /*0e10*/  LEA.HI R8, R12, R12, RZ, 0x1 ;  /* 0x0000000c0c087211 */ /* 0x000fc800078f08ff */
[----:B------:R-:W-:-:S04]  /*0e20*/  SHF.R.S32.HI R9, RZ, 0x1, R8 ;  /* 0x00000001ff097819 */ /* 0x000fc80000011408 */
[----:B------:R-:W-:Y:S01]  /*0e30*/  LEA R7, R9, R7, 0x14 ;  /* 0x0000000709077211 */ /* 0x000fe200078ea0ff */
[----:B------:R-:W-:-:S05]  /*0e40*/  IMAD.IADD R8, R12, 0x1, -R9 ;  /* 0x000000010c087824 */ /* 0x000fca00078e0a09 */
[----:B------:R-:W-:Y:S01]  /*0e50*/  LEA R9, R8, 0x3ff00000, 0x14 ;  /* 0x3ff0000008097811 */ /* 0x000fe200078ea0ff */
[----:B------:R-:W-:-:S06]  /*0e60*/  IMAD.MOV.U32 R8, RZ, RZ, RZ ;  /* 0x000000ffff087224 */ /* 0x000fcc00078e00ff */
[----:B------:R-:W-:-:S11]  /*0e70*/  DMUL R8, R6, R8 ;  /* 0x0000000806087228 */ /* 0x000fd60000000000 */
.L_x_4:
[----:B------:R-:W-:Y:S01]  /*0e80*/  DFMA R14, R14, R8, R8 ;  /* 0x000000080e0e722b */ /* 0x000fe20000000008 */
[----:B------:R-:W-:Y:S01]  /*0e90*/  IMAD.MOV.U32 R6, RZ, RZ, R0 ;  /* 0x000000ffff067224 */ /* 0x000fe200078e0000 */
[----:B------:R-:W-:Y:S01]  /*0ea0*/  DSETP.NEU.AND P0, PT, |R8|, +INF , PT ;  /* 0x7ff000000800742a */ /* 0x000fe20003f0d200 */
[----:B------:R-:W-:-:S07]  /*0eb0*/  IMAD.MOV.U32 R7, RZ, RZ, 0x0 ;  /* 0x00000000ff077424 */ /* 0x000fce00078e00ff */
[----:B------:R-:W-:Y:S02]  /*0ec0*/  FSEL R8, R8, R14, !P0 ;  /* 0x0000000e08087208 */ /* 0x000fe40004000000 */
[----:B------:R-:W-:Y:S01]  /*0ed0*/  FSEL R9, R9, R15, !P0 ;  /* 0x0000000f09097208 */ /* 0x000fe20004000000 */
[----:B------:R-:W-:Y:S06]  /*0ee0*/  RET.REL.NODEC R6 `(_Z16GetMaxNum_kernelPiS_) ;  /* 0xfffffff006447950 */ /* 0x000fec0003c3ffff */
.L_x_5:
[----:B------:R-:W-:-:S00]  /*0ef0*/  BRA `(.L_x_5) ;  /* 0xfffffffc00fc7947 */ /* 0x000fc0000383ffff */
[----:B------:R-:W-:-:S00]  /*0f00*/  NOP ;  /* 0x0000000000007918 */ /* 0x000fc00000000000 */
[----:B------:R-:W-:-:S00]  /*0f10*/  NOP ;  /* 0x0000000000007918 */ /* 0x000fc00000000000 */
[----:B------:R-:W-:-:S00]  /*0f20*/  NOP ;  /* 0x0000000000007918 */ /* 0x000fc00000000000 */
[----:B------:R-:W-:-:S00]  /*0f30*/  NOP ;  /* 0x0000000000007918 */ /* 0x000fc00000000000 */
[----:B------:R-:W-:-:S00]  /*0f40*/  NOP ;  /* 0x0000000000007918 */ /* 0x000fc00000000000 */
[----:B------:R-:W-:-:S00]  /*0f50*/  NOP ;  /* 0x0000000000007918 */ /* 0x000fc00000000000 */
[----:B------:R-:W-:-:S00]  /*0f60*/  NOP ;  /* 0x0000000000007918 */ /* 0x000fc00000000000 */
[----:B------:R-:W-:-:S00]  /*0f70*/  NOP ;  /* 0x0000000000007918 */ /* 0x000fc00000000000 */
.L_x_6:


//--------------------- .nv.global.init           --------------------------
	.section	.nv.global.init,"aw",@progbits
.nv.global.init:
	.type		$str,@object
	.size		$str,(.L_0 - $str)
$str:
        /*0000*/ 	.byte	0x62, 0x65, 0x73, 0x74, 0x20, 0x6e, 0x75, 0x6d, 0x20, 0x69, 0x64, 0x78, 0x20, 0x69, 0x73, 0x20
        /*0010*/ 	.byte	0x3a, 0x25, 0x64, 0x0a, 0x00
.L_0:


//--------------------- .nv.shared._Z16GetMaxNum_kernelPiS_ --------------------------
	.section	.nv.shared._Z16GetMaxNum_kernelPiS_,"aw",@nobits
	.sectionflags	@""
	.align	8
.nv.shared._Z16GetMaxNum_kernelPiS_:
	.zero		1032


//--------------------- .nv.shared.reserved.0     --------------------------
	.section	.nv.shared.reserved.0,"aw",@nobits
	.weak		__nv_reservedSMEM_offset_0_alias
	.size		__nv_reservedSMEM_offset_0_alias, 0, 64
	.other		__nv_reservedSMEM_offset_0_alias,@"STO_CUDA_RESERVED_SHARED STV_DEFAULT"
__nv_reservedSMEM_offset_0_alias:
	.zero		0
	.zero		64


//--------------------- .nv.constant0._Z16GetMaxNum_kernelPiS_ --------------------------
	.section	.nv.constant0._Z16GetMaxNum_kernelPiS_,"a",@progbits
	.sectionflags	@""
	.align	4
.nv.constant0._Z16GetMaxNum_kernelPiS_:
	.zero		912


//--------------------- SYMBOLS --------------------------

	.type		.nv.reservedSmem.offset0,@object
	.size		.nv.reservedSmem.offset0,0x4
	.type		.nv.reservedSmem.cap,@object
	.size		.nv.reservedSmem.cap,0x4
	.type		malloc,@function
	.type		vprintf,@function
